//
// Generated by NVIDIA NVVM Compiler
//
// Compiler Build ID: CL-36424714
// Cuda compilation tools, release 13.0, V13.0.88
// Based on NVVM 20.0.0
//

.version 9.0
.target sm_100
.address_size 64

	// .globl	_Z11row2col_f32PKfPfii

.visible .entry _Z11row2col_f32PKfPfii(
	.param .u64 .ptr .align 1 _Z11row2col_f32PKfPfii_param_0,
	.param .u64 .ptr .align 1 _Z11row2col_f32PKfPfii_param_1,
	.param .u32 _Z11row2col_f32PKfPfii_param_2,
	.param .u32 _Z11row2col_f32PKfPfii_param_3
)
{
	.reg .pred 	%p<2>;
	.reg .b32 	%r<12>;
	.reg .b32 	%f<2>;
	.reg .b64 	%rd<9>;

	ld.param.u64 	%rd1, [_Z11row2col_f32PKfPfii_param_0];
	ld.param.u64 	%rd2, [_Z11row2col_f32PKfPfii_param_1];
	ld.param.u32 	%r2, [_Z11row2col_f32PKfPfii_param_2];
	ld.param.u32 	%r3, [_Z11row2col_f32PKfPfii_param_3];
	mov.u32 	%r4, %ntid.x;
	mov.u32 	%r5, %ctaid.x;
	mov.u32 	%r6, %tid.x;
	mad.lo.s32 	%r1, %r4, %r5, %r6;
	mul.lo.s32 	%r7, %r3, %r2;
	setp.ge.s32 	%p1, %r1, %r7;
	@%p1 bra 	$L__BB0_2;
	cvta.to.global.u64 	%rd3, %rd1;
	cvta.to.global.u64 	%rd4, %rd2;
	div.s32 	%r8, %r1, %r3;
	mul.lo.s32 	%r9, %r8, %r3;
	sub.s32 	%r10, %r1, %r9;
	mul.wide.s32 	%rd5, %r1, 4;
	add.s64 	%rd6, %rd3, %rd5;
	ld.global.nc.f32 	%f1, [%rd6];
	mad.lo.s32 	%r11, %r10, %r2, %r8;
	mul.wide.s32 	%rd7, %r11, 4;
	add.s64 	%rd8, %rd4, %rd7;
	st.global.f32 	[%rd8], %f1;
$L__BB0_2:
	ret;

}
	// .globl	_Z11col2row_f32PKfPfii
.visible .entry _Z11col2row_f32PKfPfii(
	.param .u64 .ptr .align 1 _Z11col2row_f32PKfPfii_param_0,
	.param .u64 .ptr .align 1 _Z11col2row_f32PKfPfii_param_1,
	.param .u32 _Z11col2row_f32PKfPfii_param_2,
	.param .u32 _Z11col2row_f32PKfPfii_param_3
)
{
	.reg .pred 	%p<2>;
	.reg .b32 	%r<12>;
	.reg .b32 	%f<2>;
	.reg .b64 	%rd<9>;

	ld.param.u64 	%rd1, [_Z11col2row_f32PKfPfii_param_0];
	ld.param.u64 	%rd2, [_Z11col2row_f32PKfPfii_param_1];
	ld.param.u32 	%r2, [_Z11col2row_f32PKfPfii_param_2];
	ld.param.u32 	%r3, [_Z11col2row_f32PKfPfii_param_3];
	mov.u32 	%r4, %ntid.x;
	mov.u32 	%r5, %ctaid.x;
	mov.u32 	%r6, %tid.x;
	mad.lo.s32 	%r1, %r4, %r5, %r6;
	mul.lo.s32 	%r7, %r3, %r2;
	setp.ge.s32 	%p1, %r1, %r7;
	@%p1 bra 	$L__BB1_2;
	cvta.to.global.u64 	%rd3, %rd1;
	cvta.to.global.u64 	%rd4, %rd2;
	div.s32 	%r8, %r1, %r3;
	mul.lo.s32 	%r9, %r8, %r3;
	sub.s32 	%r10, %r1, %r9;
	mad.lo.s32 	%r11, %r10, %r2, %r8;
	mul.wide.s32 	%rd5, %r11, 4;
	add.s64 	%rd6, %rd3, %rd5;
	ld.global.nc.f32 	%f1, [%rd6];
	mul.wide.s32 	%rd7, %r1, 4;
	add.s64 	%rd8, %rd4, %rd7;
	st.global.f32 	[%rd8], %f1;
$L__BB1_2:
	ret;

}
	// .globl	_Z12row2col_bf16PK13__nv_bfloat16PS_ii
.visible .entry _Z12row2col_bf16PK13__nv_bfloat16PS_ii(
	.param .u64 .ptr .align 1 _Z12row2col_bf16PK13__nv_bfloat16PS_ii_param_0,
	.param .u64 .ptr .align 1 _Z12row2col_bf16PK13__nv_bfloat16PS_ii_param_1,
	.param .u32 _Z12row2col_bf16PK13__nv_bfloat16PS_ii_param_2,
	.param .u32 _Z12row2col_bf16PK13__nv_bfloat16PS_ii_param_3
)
{
	.reg .pred 	%p<2>;
	.reg .b16 	%rs<2>;
	.reg .b32 	%r<12>;
	.reg .b64 	%rd<9>;

	ld.param.u64 	%rd1, [_Z12row2col_bf16PK13__nv_bfloat16PS_ii_param_0];
	ld.param.u64 	%rd2, [_Z12row2col_bf16PK13__nv_bfloat16PS_ii_param_1];
	ld.param.u32 	%r2, [_Z12row2col_bf16PK13__nv_bfloat16PS_ii_param_2];
	ld.param.u32 	%r3, [_Z12row2col_bf16PK13__nv_bfloat16PS_ii_param_3];
	mov.u32 	%r4, %ntid.x;
	mov.u32 	%r5, %ctaid.x;
	mov.u32 	%r6, %tid.x;
	mad.lo.s32 	%r1, %r4, %r5, %r6;
	mul.lo.s32 	%r7, %r3, %r2;
	setp.ge.s32 	%p1, %r1, %r7;
	@%p1 bra 	$L__BB2_2;
	cvta.to.global.u64 	%rd3, %rd1;
	cvta.to.global.u64 	%rd4, %rd2;
	div.s32 	%r8, %r1, %r3;
	mul.lo.s32 	%r9, %r8, %r3;
	sub.s32 	%r10, %r1, %r9;
	mad.lo.s32 	%r11, %r10, %r2, %r8;
	mul.wide.s32 	%rd5, %r11, 2;
	add.s64 	%rd6, %rd4, %rd5;
	mul.wide.s32 	%rd7, %r1, 2;
	add.s64 	%rd8, %rd3, %rd7;
	ld.global.nc.u16 	%rs1, [%rd8];
	st.global.u16 	[%rd6], %rs1;
$L__BB2_2:
	ret;

}
	// .globl	_Z12col2row_bf16PK13__nv_bfloat16PS_ii
.visible .entry _Z12col2row_bf16PK13__nv_bfloat16PS_ii(
	.param .u64 .ptr .align 1 _Z12col2row_bf16PK13__nv_bfloat16PS_ii_param_0,
	.param .u64 .ptr .align 1 _Z12col2row_bf16PK13__nv_bfloat16PS_ii_param_1,
	.param .u32 _Z12col2row_bf16PK13__nv_bfloat16PS_ii_param_2,
	.param .u32 _Z12col2row_bf16PK13__nv_bfloat16PS_ii_param_3
)
{
	.reg .pred 	%p<2>;
	.reg .b16 	%rs<2>;
	.reg .b32 	%r<12>;
	.reg .b64 	%rd<9>;

	ld.param.u64 	%rd1, [_Z12col2row_bf16PK13__nv_bfloat16PS_ii_param_0];
	ld.param.u64 	%rd2, [_Z12col2row_bf16PK13__nv_bfloat16PS_ii_param_1];
	ld.param.u32 	%r2, [_Z12col2row_bf16PK13__nv_bfloat16PS_ii_param_2];
	ld.param.u32 	%r3, [_Z12col2row_bf16PK13__nv_bfloat16PS_ii_param_3];
	mov.u32 	%r4, %ntid.x;
	mov.u32 	%r5, %ctaid.x;
	mov.u32 	%r6, %tid.x;
	mad.lo.s32 	%r1, %r4, %r5, %r6;
	mul.lo.s32 	%r7, %r3, %r2;
	setp.ge.s32 	%p1, %r1, %r7;
	@%p1 bra 	$L__BB3_2;
	cvta.to.global.u64 	%rd3, %rd1;
	cvta.to.global.u64 	%rd4, %rd2;
	div.s32 	%r8, %r1, %r3;
	mul.lo.s32 	%r9, %r8, %r3;
	sub.s32 	%r10, %r1, %r9;
	mul.wide.s32 	%rd5, %r1, 2;
	add.s64 	%rd6, %rd4, %rd5;
	mad.lo.s32 	%r11, %r10, %r2, %r8;
	mul.wide.s32 	%rd7, %r11, 2;
	add.s64 	%rd8, %rd3, %rd7;
	ld.global.nc.u16 	%rs1, [%rd8];
	st.global.u16 	[%rd6], %rs1;
$L__BB3_2:
	ret;

}


// ===== COMPILED SASS (sm_100) =====

	.target	sm_100

	.elftype	@"ET_EXEC"


//--------------------- .note.nv.tkinfo           --------------------------
	.section	.note.nv.tkinfo,"",@"SHT_NOTE"
	.sectionflags	@"SHF_NOTE_NV_TKINFO"
	.tkinfo
        /*0018*/ 	.word	0x00000002
        /*0030*/ 	.string	""
        /*0030*/ 	.string	"ptxas"
        /*0030*/ 	.string	"Cuda compilation tools, release 13.0, V13.0.88"
        /*0030*/ 	.string	"Build cuda_13.0.r13.0/compiler.36424714_0"
        /*0030*/ 	.string	"-arch sm_100 -m 64 "



//--------------------- .note.nv.cuinfo           --------------------------
	.section	.note.nv.cuinfo,"",@"SHT_NOTE"
	.sectionflags	@"SHF_NOTE_NV_CUINFO"
        /*0018*/ 	.short	0x0002
        /*001a*/ 	.short	0x0064
        /*001c*/ 	.short	0x0082
	.zero		2


//--------------------- .nv.info                  --------------------------
	.section	.nv.info,"",@"SHT_CUDA_INFO"
	.align	4


	//----- nvinfo : EIATTR_REGCOUNT
	.align		4
        /*0000*/ 	.byte	0x04, 0x2f
        /*0002*/ 	.short	(.L_1 - .L_0)
	.align		4
.L_0:
        /*0004*/ 	.word	index@(_Z11row2col_f32PKfPfii)
        /*0008*/ 	.word	0x00000010


	//----- nvinfo : EIATTR_FRAME_SIZE
	.align		4
.L_1:
        /*000c*/ 	.byte	0x04, 0x11
        /*000e*/ 	.short	(.L_3 - .L_2)
	.align		4
.L_2:
        /*0010*/ 	.word	index@(_Z11row2col_f32PKfPfii)
        /*0014*/ 	.word	0x00000000


	//----- nvinfo : EIATTR_REGCOUNT
	.align		4
.L_3:
        /*0018*/ 	.byte	0x04, 0x2f
        /*001a*/ 	.short	(.L_5 - .L_4)
	.align		4
.L_4:
        /*001c*/ 	.word	index@(_Z11col2row_f32PKfPfii)
        /*0020*/ 	.word	0x0000000c


	//----- nvinfo : EIATTR_FRAME_SIZE
	.align		4
.L_5:
        /*0024*/ 	.byte	0x04, 0x11
        /*0026*/ 	.short	(.L_7 - .L_6)
	.align		4
.L_6:
        /*0028*/ 	.word	index@(_Z11col2row_f32PKfPfii)
        /*002c*/ 	.word	0x00000000


	//----- nvinfo : EIATTR_REGCOUNT
	.align		4
.L_7:
        /*0030*/ 	.byte	0x04, 0x2f
        /*0032*/ 	.short	(.L_9 - .L_8)
	.align		4
.L_8:
        /*0034*/ 	.word	index@(_Z12row2col_bf16PK13__nv_bfloat16PS_ii)
        /*0038*/ 	.word	0x00000010


	//----- nvinfo : EIATTR_FRAME_SIZE
	.align		4
.L_9:
        /*003c*/ 	.byte	0x04, 0x11
        /*003e*/ 	.short	(.L_11 - .L_10)
	.align		4
.L_10:
        /*0040*/ 	.word	index@(_Z12row2col_bf16PK13__nv_bfloat16PS_ii)
        /*0044*/ 	.word	0x00000000


	//----- nvinfo : EIATTR_REGCOUNT
	.align		4
.L_11:
        /*0048*/ 	.byte	0x04, 0x2f
        /*004a*/ 	.short	(.L_13 - .L_12)
	.align		4
.L_12:
        /*004c*/ 	.word	index@(_Z12col2row_bf16PK13__nv_bfloat16PS_ii)
        /*0050*/ 	.word	0x0000000c


	//----- nvinfo : EIATTR_FRAME_SIZE
	.align		4
.L_13:
        /*0054*/ 	.byte	0x04, 0x11
        /*0056*/ 	.short	(.L_15 - .L_14)
	.align		4
.L_14:
        /*0058*/ 	.word	index@(_Z12col2row_bf16PK13__nv_bfloat16PS_ii)
        /*005c*/ 	.word	0x00000000


	//----- nvinfo : EIATTR_MIN_STACK_SIZE
	.align		4
.L_15:
        /*0060*/ 	.byte	0x04, 0x12
        /*0062*/ 	.short	(.L_17 - .L_16)
	.align		4
.L_16:
        /*0064*/ 	.word	index@(_Z12col2row_bf16PK13__nv_bfloat16PS_ii)
        /*0068*/ 	.word	0x00000000


	//----- nvinfo : EIATTR_MIN_STACK_SIZE
	.align		4
.L_17:
        /*006c*/ 	.byte	0x04, 0x12
        /*006e*/ 	.short	(.L_19 - .L_18)
	.align		4
.L_18:
        /*0070*/ 	.word	index@(_Z12row2col_bf16PK13__nv_bfloat16PS_ii)
        /*0074*/ 	.word	0x00000000


	//----- nvinfo : EIATTR_MIN_STACK_SIZE
	.align		4
.L_19:
        /*0078*/ 	.byte	0x04, 0x12
        /*007a*/ 	.short	(.L_21 - .L_20)
	.align		4
.L_20:
        /*007c*/ 	.word	index@(_Z11col2row_f32PKfPfii)
        /*0080*/ 	.word	0x00000000


	//----- nvinfo : EIATTR_MIN_STACK_SIZE
	.align		4
.L_21:
        /*0084*/ 	.byte	0x04, 0x12
        /*0086*/ 	.short	(.L_23 - .L_22)
	.align		4
.L_22:
        /*0088*/ 	.word	index@(_Z11row2col_f32PKfPfii)
        /*008c*/ 	.word	0x00000000
.L_23:


//--------------------- .nv.compat                --------------------------
	.section	.nv.compat,"",@"SHT_CUDA_COMPAT_INFO"
	.align	4
        /*0000*/ 	.byte	0x02, 0x09, 0x00, 0x00, 0x02, 0x02, 0x01, 0x00, 0x02, 0x05, 0x05, 0x00, 0x03, 0x07, 0x01, 0x01
        /*0010*/ 	.byte	0x02, 0x03, 0x00, 0x00, 0x02, 0x06, 0x01, 0x00, 0x04, 0x0b, 0x08, 0x00, 0x09, 0x00, 0x00, 0x00
        /*0020*/ 	.byte	0x00, 0x00, 0x00, 0x00


//--------------------- .nv.info._Z12col2row_bf16PK13__nv_bfloat16PS_ii --------------------------
	.section	.nv.info._Z12col2row_bf16PK13__nv_bfloat16PS_ii,"",@"SHT_CUDA_INFO"
	.sectionflags	@""
	.align	4


	//----- nvinfo : EIATTR_CUDA_API_VERSION
	.align		4
        /*0000*/ 	.byte	0x04, 0x37
        /*0002*/ 	.short	(.L_25 - .L_24)
.L_24:
        /*0004*/ 	.word	0x00000082


	//----- nvinfo : EIATTR_KPARAM_INFO
	.align		4
.L_25:
        /*0008*/ 	.byte	0x04, 0x17
        /*000a*/ 	.short	(.L_27 - .L_26)
.L_26:
        /*000c*/ 	.word	0x00000000
        /*0010*/ 	.short	0x0003
        /*0012*/ 	.short	0x0014
        /*0014*/ 	.byte	0x00, 0xf0, 0x11, 0x00


	//----- nvinfo : EIATTR_KPARAM_INFO
	.align		4
.L_27:
        /*0018*/ 	.byte	0x04, 0x17
        /*001a*/ 	.short	(.L_29 - .L_28)
.L_28:
        /*001c*/ 	.word	0x00000000
        /*0020*/ 	.short	0x0002
        /*0022*/ 	.short	0x0010
        /*0024*/ 	.byte	0x00, 0xf0, 0x11, 0x00


	//----- nvinfo : EIATTR_KPARAM_INFO
	.align		4
.L_29:
        /*0028*/ 	.byte	0x04, 0x17
        /*002a*/ 	.short	(.L_31 - .L_30)
.L_30:
        /*002c*/ 	.word	0x00000000
        /*0030*/ 	.short	0x0001
        /*0032*/ 	.short	0x0008
        /*0034*/ 	.byte	0x00, 0xf5, 0x21, 0x00


	//----- nvinfo : EIATTR_KPARAM_INFO
	.align		4
.L_31:
        /*0038*/ 	.byte	0x04, 0x17
        /*003a*/ 	.short	(.L_33 - .L_32)
.L_32:
        /*003c*/ 	.word	0x00000000
        /*0040*/ 	.short	0x0000
        /*0042*/ 	.short	0x0000
        /*0044*/ 	.byte	0x00, 0xf5, 0x21, 0x00


	//----- nvinfo : EIATTR_SPARSE_MMA_MASK
	.align		4
.L_33:
        /*0048*/ 	.byte	0x03, 0x50
        /*004a*/ 	.short	0x0000


	//----- nvinfo : EIATTR_MAXREG_COUNT
	.align		4
        /*004c*/ 	.byte	0x03, 0x1b
        /*004e*/ 	.short	0x00ff


	//----- nvinfo : EIATTR_MERCURY_ISA_VERSION
	.align		4
        /*0050*/ 	.byte	0x03, 0x5f
        /*0052*/ 	.short	0x0101


	//----- nvinfo : EIATTR_VRC_CTA_INIT_COUNT
	.align		4
        /*0054*/ 	.byte	0x02, 0x4a
	.zero		1
	.zero		1


	//----- nvinfo : EIATTR_EXIT_INSTR_OFFSETS
	.align		4
        /*0058*/ 	.byte	0x04, 0x1c
        /*005a*/ 	.short	(.L_35 - .L_34)


	//   ....[0]....
.L_34:
        /*005c*/ 	.word	0x00000080


	//   ....[1]....
        /*0060*/ 	.word	0x000002b0


	//----- nvinfo : EIATTR_CBANK_PARAM_SIZE
	.align		4
.L_35:
        /*0064*/ 	.byte	0x03, 0x19
        /*0066*/ 	.short	0x0018


	//----- nvinfo : EIATTR_PARAM_CBANK
	.align		4
        /*0068*/ 	.byte	0x04, 0x0a
        /*006a*/ 	.short	(.L_37 - .L_36)
	.align		4
.L_36:
        /*006c*/ 	.word	index@(.nv.constant0._Z12col2row_bf16PK13__nv_bfloat16PS_ii)
        /*0070*/ 	.short	0x0380
        /*0072*/ 	.short	0x0018


	//----- nvinfo : EIATTR_SW_WAR
	.align		4
.L_37:
        /*0074*/ 	.byte	0x04, 0x36
        /*0076*/ 	.short	(.L_39 - .L_38)
.L_38:
        /*0078*/ 	.word	0x00000008
.L_39:


//--------------------- .nv.info._Z12row2col_bf16PK13__nv_bfloat16PS_ii --------------------------
	.section	.nv.info._Z12row2col_bf16PK13__nv_bfloat16PS_ii,"",@"SHT_CUDA_INFO"
	.sectionflags	@""
	.align	4


	//----- nvinfo : EIATTR_CUDA_API_VERSION
	.align		4
        /*0000*/ 	.byte	0x04, 0x37
        /*0002*/ 	.short	(.L_41 - .L_40)
.L_40:
        /*0004*/ 	.word	0x00000082


	//----- nvinfo : EIATTR_KPARAM_INFO
	.align		4
.L_41:
        /*0008*/ 	.byte	0x04, 0x17
        /*000a*/ 	.short	(.L_43 - .L_42)
.L_42:
        /*000c*/ 	.word	0x00000000
        /*0010*/ 	.short	0x0003
        /*0012*/ 	.short	0x0014
        /*0014*/ 	.byte	0x00, 0xf0, 0x11, 0x00


	//----- nvinfo : EIATTR_KPARAM_INFO
	.align		4
.L_43:
        /*0018*/ 	.byte	0x04, 0x17
        /*001a*/ 	.short	(.L_45 - .L_44)
.L_44:
        /*001c*/ 	.word	0x00000000
        /*0020*/ 	.short	0x0002
        /*0022*/ 	.short	0x0010
        /*0024*/ 	.byte	0x00, 0xf0, 0x11, 0x00


	//----- nvinfo : EIATTR_KPARAM_INFO
	.align		4
.L_45:
        /*0028*/ 	.byte	0x04, 0x17
        /*002a*/ 	.short	(.L_47 - .L_46)
.L_46:
        /*002c*/ 	.word	0x00000000
        /*0030*/ 	.short	0x0001
        /*0032*/ 	.short	0x0008
        /*0034*/ 	.byte	0x00, 0xf5, 0x21, 0x00


	//----- nvinfo : EIATTR_KPARAM_INFO
	.align		4
.L_47:
        /*0038*/ 	.byte	0x04, 0x17
        /*003a*/ 	.short	(.L_49 - .L_48)
.L_48:
        /*003c*/ 	.word	0x00000000
        /*0040*/ 	.short	0x0000
        /*0042*/ 	.short	0x0000
        /*0044*/ 	.byte	0x00, 0xf5, 0x21, 0x00


	//----- nvinfo : EIATTR_SPARSE_MMA_MASK
	.align		4
.L_49:
        /*0048*/ 	.byte	0x03, 0x50
        /*004a*/ 	.short	0x0000


	//----- nvinfo : EIATTR_MAXREG_COUNT
	.align		4
        /*004c*/ 	.byte	0x03, 0x1b
        /*004e*/ 	.short	0x00ff


	//----- nvinfo : EIATTR_MERCURY_ISA_VERSION
	.align		4
        /*0050*/ 	.byte	0x03, 0x5f
        /*0052*/ 	.short	0x0101


	//----- nvinfo : EIATTR_VRC_CTA_INIT_COUNT
	.align		4
        /*0054*/ 	.byte	0x02, 0x4a
	.zero		1
	.zero		1


	//----- nvinfo : EIATTR_EXIT_INSTR_OFFSETS
	.align		4
        /*0058*/ 	.byte	0x04, 0x1c
        /*005a*/ 	.short	(.L_51 - .L_50)


	//   ....[0]....
.L_50:
        /*005c*/ 	.word	0x00000080


	//   ....[1]....
        /*0060*/ 	.word	0x000002a0


	//----- nvinfo : EIATTR_CBANK_PARAM_SIZE
	.align		4
.L_51:
        /*0064*/ 	.byte	0x03, 0x19
        /*0066*/ 	.short	0x0018


	//----- nvinfo : EIATTR_PARAM_CBANK
	.align		4
        /*0068*/ 	.byte	0x04, 0x0a
        /*006a*/ 	.short	(.L_53 - .L_52)
	.align		4
.L_52:
        /*006c*/ 	.word	index@(.nv.constant0._Z12row2col_bf16PK13__nv_bfloat16PS_ii)
        /*0070*/ 	.short	0x0380
        /*0072*/ 	.short	0x0018


	//----- nvinfo : EIATTR_SW_WAR
	.align		4
.L_53:
        /*0074*/ 	.byte	0x04, 0x36
        /*0076*/ 	.short	(.L_55 - .L_54)
.L_54:
        /*0078*/ 	.word	0x00000008
.L_55:


//--------------------- .nv.info._Z11col2row_f32PKfPfii --------------------------
	.section	.nv.info._Z11col2row_f32PKfPfii,"",@"SHT_CUDA_INFO"
	.sectionflags	@""
	.align	4


	//----- nvinfo : EIATTR_CUDA_API_VERSION
	.align		4
        /*0000*/ 	.byte	0x04, 0x37
        /*0002*/ 	.short	(.L_57 - .L_56)
.L_56:
        /*0004*/ 	.word	0x00000082


	//----- nvinfo : EIATTR_KPARAM_INFO
	.align		4
.L_57:
        /*0008*/ 	.byte	0x04, 0x17
        /*000a*/ 	.short	(.L_59 - .L_58)
.L_58:
        /*000c*/ 	.word	0x00000000
        /*0010*/ 	.short	0x0003
        /*0012*/ 	.short	0x0014
        /*0014*/ 	.byte	0x00, 0xf0, 0x11, 0x00


	//----- nvinfo : EIATTR_KPARAM_INFO
	.align		4
.L_59:
        /*0018*/ 	.byte	0x04, 0x17
        /*001a*/ 	.short	(.L_61 - .L_60)
.L_60:
        /*001c*/ 	.word	0x00000000
        /*0020*/ 	.short	0x0002
        /*0022*/ 	.short	0x0010
        /*0024*/ 	.byte	0x00, 0xf0, 0x11, 0x00


	//----- nvinfo : EIATTR_KPARAM_INFO
	.align		4
.L_61:
        /*0028*/ 	.byte	0x04, 0x17
        /*002a*/ 	.short	(.L_63 - .L_62)
.L_62:
        /*002c*/ 	.word	0x00000000
        /*0030*/ 	.short	0x0001
        /*0032*/ 	.short	0x0008
        /*0034*/ 	.byte	0x00, 0xf5, 0x21, 0x00


	//----- nvinfo : EIATTR_KPARAM_INFO
	.align		4
.L_63:
        /*0038*/ 	.byte	0x04, 0x17
        /*003a*/ 	.short	(.L_65 - .L_64)
.L_64:
        /*003c*/ 	.word	0x00000000
        /*0040*/ 	.short	0x0000
        /*0042*/ 	.short	0x0000
        /*0044*/ 	.byte	0x00, 0xf5, 0x21, 0x00


	//----- nvinfo : EIATTR_SPARSE_MMA_MASK
	.align		4
.L_65:
        /*0048*/ 	.byte	0x03, 0x50
        /*004a*/ 	.short	0x0000


	//----- nvinfo : EIATTR_MAXREG_COUNT
	.align		4
        /*004c*/ 	.byte	0x03, 0x1b
        /*004e*/ 	.short	0x00ff


	//----- nvinfo : EIATTR_MERCURY_ISA_VERSION
	.align		4
        /*0050*/ 	.byte	0x03, 0x5f
        /*0052*/ 	.short	0x0101


	//----- nvinfo : EIATTR_VRC_CTA_INIT_COUNT
	.align		4
        /*0054*/ 	.byte	0x02, 0x4a
	.zero		1
	.zero		1


	//----- nvinfo : EIATTR_EXIT_INSTR_OFFSETS
	.align		4
        /*0058*/ 	.byte	0x04, 0x1c
        /*005a*/ 	.short	(.L_67 - .L_66)


	//   ....[0]....
.L_66:
        /*005c*/ 	.word	0x00000080


	//   ....[1]....
        /*0060*/ 	.word	0x000002b0


	//----- nvinfo : EIATTR_CBANK_PARAM_SIZE
	.align		4
.L_67:
        /*0064*/ 	.byte	0x03, 0x19
        /*0066*/ 	.short	0x0018


	//----- nvinfo : EIATTR_PARAM_CBANK
	.align		4
        /*0068*/ 	.byte	0x04, 0x0a
        /*006a*/ 	.short	(.L_69 - .L_68)
	.align		4
.L_68:
        /*006c*/ 	.word	index@(.nv.constant0._Z11col2row_f32PKfPfii)
        /*0070*/ 	.short	0x0380
        /*0072*/ 	.short	0x0018


	//----- nvinfo : EIATTR_SW_WAR
	.align		4
.L_69:
        /*0074*/ 	.byte	0x04, 0x36
        /*0076*/ 	.short	(.L_71 - .L_70)
.L_70:
        /*0078*/ 	.word	0x00000008
.L_71:


//--------------------- .nv.info._Z11row2col_f32PKfPfii --------------------------
	.section	.nv.info._Z11row2col_f32PKfPfii,"",@"SHT_CUDA_INFO"
	.sectionflags	@""
	.align	4


	//----- nvinfo : EIATTR_CUDA_API_VERSION
	.align		4
        /*0000*/ 	.byte	0x04, 0x37
        /*0002*/ 	.short	(.L_73 - .L_72)
.L_72:
        /*0004*/ 	.word	0x00000082


	//----- nvinfo : EIATTR_KPARAM_INFO
	.align		4
.L_73:
        /*0008*/ 	.byte	0x04, 0x17
        /*000a*/ 	.short	(.L_75 - .L_74)
.L_74:
        /*000c*/ 	.word	0x00000000
        /*0010*/ 	.short	0x0003
        /*0012*/ 	.short	0x0014
        /*0014*/ 	.byte	0x00, 0xf0, 0x11, 0x00


	//----- nvinfo : EIATTR_KPARAM_INFO
	.align		4
.L_75:
        /*0018*/ 	.byte	0x04, 0x17
        /*001a*/ 	.short	(.L_77 - .L_76)
.L_76:
        /*001c*/ 	.word	0x00000000
        /*0020*/ 	.short	0x0002
        /*0022*/ 	.short	0x0010
        /*0024*/ 	.byte	0x00, 0xf0, 0x11, 0x00


	//----- nvinfo : EIATTR_KPARAM_INFO
	.align		4
.L_77:
        /*0028*/ 	.byte	0x04, 0x17
        /*002a*/ 	.short	(.L_79 - .L_78)
.L_78:
        /*002c*/ 	.word	0x00000000
        /*0030*/ 	.short	0x0001
        /*0032*/ 	.short	0x0008
        /*0034*/ 	.byte	0x00, 0xf5, 0x21, 0x00


	//----- nvinfo : EIATTR_KPARAM_INFO
	.align		4
.L_79:
        /*0038*/ 	.byte	0x04, 0x17
        /*003a*/ 	.short	(.L_81 - .L_80)
.L_80:
        /*003c*/ 	.word	0x00000000
        /*0040*/ 	.short	0x0000
        /*0042*/ 	.short	0x0000
        /*0044*/ 	.byte	0x00, 0xf5, 0x21, 0x00


	//----- nvinfo : EIATTR_SPARSE_MMA_MASK
	.align		4
.L_81:
        /*0048*/ 	.byte	0x03, 0x50
        /*004a*/ 	.short	0x0000


	//----- nvinfo : EIATTR_MAXREG_COUNT
	.align		4
        /*004c*/ 	.byte	0x03, 0x1b
        /*004e*/ 	.short	0x00ff


	//----- nvinfo : EIATTR_MERCURY_ISA_VERSION
	.align		4
        /*0050*/ 	.byte	0x03, 0x5f
        /*0052*/ 	.short	0x0101


	//----- nvinfo : EIATTR_VRC_CTA_INIT_COUNT
	.align		4
        /*0054*/ 	.byte	0x02, 0x4a
	.zero		1
	.zero		1


	//----- nvinfo : EIATTR_EXIT_INSTR_OFFSETS
	.align		4
        /*0058*/ 	.byte	0x04, 0x1c
        /*005a*/ 	.short	(.L_83 - .L_82)


	//   ....[0]....
.L_82:
        /*005c*/ 	.word	0x00000080


	//   ....[1]....
        /*0060*/ 	.word	0x000002a0


	//----- nvinfo : EIATTR_CBANK_PARAM_SIZE
	.align		4
.L_83:
        /*0064*/ 	.byte	0x03, 0x19
        /*0066*/ 	.short	0x0018


	//----- nvinfo : EIATTR_PARAM_CBANK
	.align		4
        /*0068*/ 	.byte	0x04, 0x0a
        /*006a*/ 	.short	(.L_85 - .L_84)
	.align		4
.L_84:
        /*006c*/ 	.word	index@(.nv.constant0._Z11row2col_f32PKfPfii)
        /*0070*/ 	.short	0x0380
        /*0072*/ 	.short	0x0018


	//----- nvinfo : EIATTR_SW_WAR
	.align		4
.L_85:
        /*0074*/ 	.byte	0x04, 0x36
        /*0076*/ 	.short	(.L_87 - .L_86)
.L_86:
        /*0078*/ 	.word	0x00000008
.L_87:


//--------------------- .nv.callgraph             --------------------------
	.section	.nv.callgraph,"",@"SHT_CUDA_CALLGRAPH"
	.align	4
	.sectionentsize	8
	.align		4
        /*0000*/ 	.word	0x00000000
	.align		4
        /*0004*/ 	.word	0xffffffff
	.align		4
        /*0008*/ 	.word	0x00000000
	.align		4
        /*000c*/ 	.word	0xfffffffe
	.align		4
        /*0010*/ 	.word	0x00000000
	.align		4
        /*0014*/ 	.word	0xfffffffd
	.align		4
        /*0018*/ 	.word	0x00000000
	.align		4
        /*001c*/ 	.word	0xfffffffc


//--------------------- .text._Z12col2row_bf16PK13__nv_bfloat16PS_ii --------------------------
	.section	.text._Z12col2row_bf16PK13__nv_bfloat16PS_ii,"ax",@progbits
	.align	128
        .global         _Z12col2row_bf16PK13__nv_bfloat16PS_ii
        .type           _Z12col2row_bf16PK13__nv_bfloat16PS_ii,@function
        .size           _Z12col2row_bf16PK13__nv_bfloat16PS_ii,(.L_x_4 - _Z12col2row_bf16PK13__nv_bfloat16PS_ii)
        .other          _Z12col2row_bf16PK13__nv_bfloat16PS_ii,@"STO_CUDA_ENTRY STV_DEFAULT"
_Z12col2row_bf16PK13__nv_bfloat16PS_ii:
.text._Z12col2row_bf16PK13__nv_bfloat16PS_ii:
[----:B------:R-:W-:Y:S01]  /*0000*/  LDC R1, c[0x0][0x37c] ;  /* 0x0000df00ff017b82 */ /* 0x000fe20000000800 */
[----:B------:R-:W0:Y:S07]  /*0010*/  S2R R0, SR_CTAID.X ;  /* 0x0000000000007919 */ /* 0x000e2e0000002500 */
[----:B------:R-:W1:Y:S01]  /*0020*/  LDC.64 R2, c[0x0][0x390] ;  /* 0x0000e400ff027b82 */ /* 0x000e620000000a00 */
[----:B------:R-:W0:Y:S01]  /*0030*/  LDCU UR4, c[0x0][0x360] ;  /* 0x00006c00ff0477ac */ /* 0x000e220008000800 */
[----:B------:R-:W0:Y:S02]  /*0040*/  S2R R5, SR_TID.X ;  /* 0x0000000000057919 */ /* 0x000e240000002100 */
[----:B0-----:R-:W-:-:S02]  /*0050*/  IMAD R0, R0, UR4, R5 ;  /* 0x0000000400007c24 */ /* 0x001fc4000f8e0205 */
[----:B-1----:R-:W-:-:S05]  /*0060*/  IMAD R5, R3, R2, RZ ;  /* 0x0000000203057224 */ /* 0x002fca00078e02ff */
[----:B------:R-:W-:-:S13]  /*0070*/  ISETP.GE.AND P0, PT, R0, R5, PT ;  /* 0x000000050000720c */ /* 0x000fda0003f06270 */
[----:B------:R-:W-:Y:S05]  /*0080*/  @P0 EXIT ;  /* 0x000000000000094d */ /* 0x000fea0003800000 */
[----:B------:R-:W-:Y:S01]  /*0090*/  IABS R7, R3 ;  /* 0x0000000300077213 */ /* 0x000fe20000000000 */
[----:B------:R-:W0:Y:S03]  /*00a0*/  LDCU.64 UR4, c[0x0][0x358] ;  /* 0x00006b00ff0477ac */ /* 0x000e260008000a00 */
[----:B------:R-:W1:Y:S08]  /*00b0*/  I2F.RP R6, R7 ;  /* 0x0000000700067306 */ /* 0x000e700000209400 */
[----:B-1----:R-:W1:Y:S02]  /*00c0*/  MUFU.RCP R6, R6 ;  /* 0x0000000600067308 */ /* 0x002e640000001000 */
[----:B-1----:R-:W-:-:S06]  /*00d0*/  IADD3 R4, PT, PT, R6, 0xffffffe, RZ ;  /* 0x0ffffffe06047810 */ /* 0x002fcc0007ffe0ff */
[----:B------:R1:W2:Y:S02]  /*00e0*/  F2I.FTZ.U32.TRUNC.NTZ R5, R4 ;  /* 0x0000000400057305 */ /* 0x0002a4000021f000 */
[----:B-1----:R-:W-:Y:S02]  /*00f0*/  HFMA2 R4, -RZ, RZ, 0, 0 ;  /* 0x00000000ff047431 */ /* 0x002fe400000001ff */
[----:B--2---:R-:W-:-:S04]  /*0100*/  IMAD.MOV R8, RZ, RZ, -R5 ;  /* 0x000000ffff087224 */ /* 0x004fc800078e0a05 */
[----:B------:R-:W-:Y:S01]  /*0110*/  IMAD R9, R8, R7, RZ ;  /* 0x0000000708097224 */ /* 0x000fe200078e02ff */
[----:B------:R-:W-:-:S03]  /*0120*/  IABS R8, R0 ;  /* 0x0000000000087213 */ /* 0x000fc60000000000 */
[----:B------:R-:W-:Y:S01]  /*0130*/  IMAD.HI.U32 R5, R5, R9, R4 ;  /* 0x0000000905057227 */ /* 0x000fe200078e0004 */
[----:B------:R-:W-:-:S04]  /*0140*/  LOP3.LUT R4, R0, R3, RZ, 0x3c, !PT ;  /* 0x0000000300047212 */ /* 0x000fc800078e3cff */
[----:B------:R-:W-:Y:S01]  /*0150*/  ISETP.GE.AND P1, PT, R4, RZ, PT ;  /* 0x000000ff0400720c */ /* 0x000fe20003f26270 */
[----:B------:R-:W-:-:S04]  /*0160*/  IMAD.HI.U32 R5, R5, R8, RZ ;  /* 0x0000000805057227 */ /* 0x000fc800078e00ff */
[----:B------:R-:W-:-:S04]  /*0170*/  IMAD.MOV R6, RZ, RZ, -R5 ;  /* 0x000000ffff067224 */ /* 0x000fc800078e0a05 */
[----:B------:R-:W-:-:S05]  /*0180*/  IMAD R6, R7, R6, R8 ;  /* 0x0000000607067224 */ /* 0x000fca00078e0208 */
[----:B------:R-:W-:-:S13]  /*0190*/  ISETP.GT.U32.AND P2, PT, R7, R6, PT ;  /* 0x000000060700720c */ /* 0x000fda0003f44070 */
[-C--:B------:R-:W-:Y:S01]  /*01a0*/  @!P2 IADD3 R6, PT, PT, R6, -R7.reuse, RZ ;  /* 0x800000070606a210 */ /* 0x080fe20007ffe0ff */
[----:B------:R-:W-:Y:S01]  /*01b0*/  @!P2 VIADD R5, R5, 0x1 ;  /* 0x000000010505a836 */ /* 0x000fe20000000000 */
[----:B------:R-:W-:Y:S02]  /*01c0*/  ISETP.NE.AND P2, PT, R3, RZ, PT ;  /* 0x000000ff0300720c */ /* 0x000fe40003f45270 */
[----:B------:R-:W-:-:S13]  /*01d0*/  ISETP.GE.U32.AND P0, PT, R6, R7, PT ;  /* 0x000000070600720c */ /* 0x000fda0003f06070 */
[----:B------:R-:W-:-:S05]  /*01e0*/  @P0 IADD3 R5, PT, PT, R5, 0x1, RZ ;  /* 0x0000000105050810 */ /* 0x000fca0007ffe0ff */
[----:B------:R-:W-:Y:S02]  /*01f0*/  IMAD.MOV.U32 R7, RZ, RZ, R5 ;  /* 0x000000ffff077224 */ /* 0x000fe400078e0005 */
[----:B------:R-:W1:Y:S03]  /*0200*/  LDC.64 R4, c[0x0][0x380] ;  /* 0x0000e000ff047b82 */ /* 0x000e660000000a00 */
[----:B------:R-:W-:Y:S02]  /*0210*/  @!P1 IADD3 R7, PT, PT, -R7, RZ, RZ ;  /* 0x000000ff07079210 */ /* 0x000fe40007ffe1ff */
[----:B------:R-:W-:-:S04]  /*0220*/  @!P2 LOP3.LUT R7, RZ, R3, RZ, 0x33, !PT ;  /* 0x00000003ff07a212 */ /* 0x000fc800078e33ff */
[----:B------:R-:W-:-:S05]  /*0230*/  IADD3 R6, PT, PT, -R7, RZ, RZ ;  /* 0x000000ff07067210 */ /* 0x000fca0007ffe1ff */
[----:B------:R-:W-:-:S04]  /*0240*/  IMAD R3, R3, R6, R0 ;  /* 0x0000000603037224 */ /* 0x000fc800078e0200 */
[----:B------:R-:W-:-:S04]  /*0250*/  IMAD R3, R3, R2, R7 ;  /* 0x0000000203037224 */ /* 0x000fc800078e0207 */
[----:B-1----:R-:W-:Y:S02]  /*0260*/  IMAD.WIDE R4, R3, 0x2, R4 ;  /* 0x0000000203047825 */ /* 0x002fe400078e0204 */
[----:B------:R-:W1:Y:S04]  /*0270*/  LDC.64 R2, c[0x0][0x388] ;  /* 0x0000e200ff027b82 */ /* 0x000e680000000a00 */
[----:B0-----:R-:W2:Y:S01]  /*0280*/  LDG.E.U16.CONSTANT R5, desc[UR4][R4.64] ;  /* 0x0000000404057981 */ /* 0x001ea2000c1e9500 */
[----:B-1----:R-:W-:-:S05]  /*0290*/  IMAD.WIDE R2, R0, 0x2, R2 ;  /* 0x0000000200027825 */ /* 0x002fca00078e0202 */
[----:B--2---:R-:W-:Y:S01]  /*02a0*/  STG.E.U16 desc[UR4][R2.64], R5 ;  /* 0x0000000502007986 */ /* 0x004fe2000c101504 */
[----:B------:R-:W-:Y:S05]  /*02b0*/  EXIT ;  /* 0x000000000000794d */ /* 0x000fea0003800000 */
.L_x_0:
[----:B------:R-:W-:-:S00]  /*02c0*/  BRA `(.L_x_0) ;  /* 0xfffffffc00fc7947 */ /* 0x000fc0000383ffff */
[----:B------:R-:W-:-:S00]  /*02d0*/  NOP ;  /* 0x0000000000007918 */ /* 0x000fc00000000000 */
        /* <DEDUP_REMOVED lines=10> */
.L_x_4:


//--------------------- .text._Z12row2col_bf16PK13__nv_bfloat16PS_ii --------------------------
	.section	.text._Z12row2col_bf16PK13__nv_bfloat16PS_ii,"ax",@progbits
	.align	128
        .global         _Z12row2col_bf16PK13__nv_bfloat16PS_ii
        .type           _Z12row2col_bf16PK13__nv_bfloat16PS_ii,@function
        .size           _Z12row2col_bf16PK13__nv_bfloat16PS_ii,(.L_x_5 - _Z12row2col_bf16PK13__nv_bfloat16PS_ii)
        .other          _Z12row2col_bf16PK13__nv_bfloat16PS_ii,@"STO_CUDA_ENTRY STV_DEFAULT"
_Z12row2col_bf16PK13__nv_bfloat16PS_ii:
.text._Z12row2col_bf16PK13__nv_bfloat16PS_ii:
        /* <DEDUP_REMOVED lines=9> */
[----:B------:R-:W0:Y:S01]  /*0090*/  LDC.64 R4, c[0x0][0x380] ;  /* 0x0000e000ff047b82 */ /* 0x000e220000000a00 */
[----:B------:R-:W1:Y:S01]  /*00a0*/  LDCU.64 UR4, c[0x0][0x358] ;  /* 0x00006b00ff0477ac */ /* 0x000e620008000a00 */
[----:B0-----:R-:W-:-:S05]  /*00b0*/  IMAD.WIDE R4, R0, 0x2, R4 ;  /* 0x0000000200047825 */ /* 0x001fca00078e0204 */
[----:B-1----:R0:W2:Y:S01]  /*00c0*/  LDG.E.U16.CONSTANT R9, desc[UR4][R4.64] ;  /* 0x0000000404097981 */ /* 0x0020a2000c1e9500 */
[----:B------:R-:W-:-:S04]  /*00d0*/  IABS R11, R3 ;  /* 0x00000003000b7213 */ /* 0x000fc80000000000 */
[----:B------:R-:W1:Y:S01]  /*00e0*/  I2F.RP R8, R11 ;  /* 0x0000000b00087306 */ /* 0x000e620000209400 */
[----:B0-----:R-:W-:-:S07]  /*00f0*/  IABS R4, R0 ;  /* 0x0000000000047213 */ /* 0x001fce0000000000 */
[----:B-1----:R-:W0:Y:S02]  /*0100*/  MUFU.RCP R8, R8 ;  /* 0x0000000800087308 */ /* 0x002e240000001000 */
[----:B0-----:R-:W-:-:S06]  /*0110*/  IADD3 R6, PT, PT, R8, 0xffffffe, RZ ;  /* 0x0ffffffe08067810 */ /* 0x001fcc0007ffe0ff */
[----:B------:R0:W1:Y:S02]  /*0120*/  F2I.FTZ.U32.TRUNC.NTZ R7, R6 ;  /* 0x0000000600077305 */ /* 0x000064000021f000 */
[----:B0-----:R-:W-:Y:S01]  /*0130*/  IMAD.MOV.U32 R6, RZ, RZ, RZ ;  /* 0x000000ffff067224 */ /* 0x001fe200078e00ff */
[----:B-1----:R-:W-:-:S05]  /*0140*/  IADD3 R10, PT, PT, RZ, -R7, RZ ;  /* 0x80000007ff0a7210 */ /* 0x002fca0007ffe0ff */
[----:B------:R-:W-:-:S04]  /*0150*/  IMAD R13, R10, R11, RZ ;  /* 0x0000000b0a0d7224 */ /* 0x000fc800078e02ff */
[----:B------:R-:W-:-:S06]  /*0160*/  IMAD.HI.U32 R7, R7, R13, R6 ;  /* 0x0000000d07077227 */ /* 0x000fcc00078e0006 */
[----:B------:R-:W-:-:S05]  /*0170*/  IMAD.HI.U32 R7, R7, R4, RZ ;  /* 0x0000000407077227 */ /* 0x000fca00078e00ff */
[----:B------:R-:W-:-:S05]  /*0180*/  IADD3 R5, PT, PT, -R7, RZ, RZ ;  /* 0x000000ff07057210 */ /* 0x000fca0007ffe1ff */
[----:B------:R-:W-:-:S05]  /*0190*/  IMAD R4, R11, R5, R4 ;  /* 0x000000050b047224 */ /* 0x000fca00078e0204 */
[----:B------:R-:W-:-:S13]  /*01a0*/  ISETP.GT.U32.AND P2, PT, R11, R4, PT ;  /* 0x000000040b00720c */ /* 0x000fda0003f44070 */
[----:B------:R-:W-:Y:S01]  /*01b0*/  @!P2 IMAD.IADD R4, R4, 0x1, -R11 ;  /* 0x000000010404a824 */ /* 0x000fe200078e0a0b */
[----:B------:R-:W-:Y:S02]  /*01c0*/  @!P2 IADD3 R7, PT, PT, R7, 0x1, RZ ;  /* 0x000000010707a810 */ /* 0x000fe40007ffe0ff */
[----:B------:R-:W-:Y:S02]  /*01d0*/  ISETP.NE.AND P2, PT, R3, RZ, PT ;  /* 0x000000ff0300720c */ /* 0x000fe40003f45270 */
[----:B------:R-:W-:Y:S02]  /*01e0*/  ISETP.GE.U32.AND P0, PT, R4, R11, PT ;  /* 0x0000000b0400720c */ /* 0x000fe40003f06070 */
[----:B------:R-:W-:-:S04]  /*01f0*/  LOP3.LUT R4, R0, R3, RZ, 0x3c, !PT ;  /* 0x0000000300047212 */ /* 0x000fc800078e3cff */
[----:B------:R-:W-:Y:S02]  /*0200*/  ISETP.GE.AND P1, PT, R4, RZ, PT ;  /* 0x000000ff0400720c */ /* 0x000fe40003f26270 */
[----:B------:R-:W0:Y:S05]  /*0210*/  LDC.64 R4, c[0x0][0x388] ;  /* 0x0000e200ff047b82 */ /* 0x000e2a0000000a00 */
[----:B------:R-:W-:-:S06]  /*0220*/  @P0 VIADD R7, R7, 0x1 ;  /* 0x0000000107070836 */ /* 0x000fcc0000000000 */
[----:B------:R-:W-:Y:S02]  /*0230*/  @!P1 IADD3 R7, PT, PT, -R7, RZ, RZ ;  /* 0x000000ff07079210 */ /* 0x000fe40007ffe1ff */
[----:B------:R-:W-:-:S05]  /*0240*/  @!P2 LOP3.LUT R7, RZ, R3, RZ, 0x33, !PT ;  /* 0x00000003ff07a212 */ /* 0x000fca00078e33ff */
[----:B------:R-:W-:-:S04]  /*0250*/  IMAD.MOV R6, RZ, RZ, -R7 ;  /* 0x000000ffff067224 */ /* 0x000fc800078e0a07 */
[----:B------:R-:W-:-:S04]  /*0260*/  IMAD R0, R3, R6, R0 ;  /* 0x0000000603007224 */ /* 0x000fc800078e0200 */
[----:B------:R-:W-:-:S04]  /*0270*/  IMAD R3, R0, R2, R7 ;  /* 0x0000000200037224 */ /* 0x000fc800078e0207 */
[----:B0-----:R-:W-:-:S05]  /*0280*/  IMAD.WIDE R2, R3, 0x2, R4 ;  /* 0x0000000203027825 */ /* 0x001fca00078e0204 */
[----:B--2---:R-:W-:Y:S01]  /*0290*/  STG.E.U16 desc[UR4][R2.64], R9 ;  /* 0x0000000902007986 */ /* 0x004fe2000c101504 */
[----:B------:R-:W-:Y:S05]  /*02a0*/  EXIT ;  /* 0x000000000000794d */ /* 0x000fea0003800000 */
.L_x_1:
        /* <DEDUP_REMOVED lines=13> */
.L_x_5:


//--------------------- .text._Z11col2row_f32PKfPfii --------------------------
	.section	.text._Z11col2row_f32PKfPfii,"ax",@progbits
	.align	128
        .global         _Z11col2row_f32PKfPfii
        .type           _Z11col2row_f32PKfPfii,@function
        .size           _Z11col2row_f32PKfPfii,(.L_x_6 - _Z11col2row_f32PKfPfii)
        .other          _Z11col2row_f32PKfPfii,@"STO_CUDA_ENTRY STV_DEFAULT"
_Z11col2row_f32PKfPfii:
.text._Z11col2row_f32PKfPfii:
        /* <DEDUP_REMOVED lines=40> */
[----:B0-----:R-:W2:Y:S01]  /*0280*/  LDG.E.CONSTANT R3, desc[UR4][R2.64] ;  /* 0x0000000402037981 */ /* 0x001ea2000c1e9900 */
[----:B-1----:R-:W-:-:S05]  /*0290*/  IMAD.WIDE R4, R0, 0x4, R4 ;  /* 0x0000000400047825 */ /* 0x002fca00078e0204 */
[----:B--2---:R-:W-:Y:S01]  /*02a0*/  STG.E desc[UR4][R4.64], R3 ;  /* 0x0000000304007986 */ /* 0x004fe2000c101904 */
[----:B------:R-:W-:Y:S05]  /*02b0*/  EXIT ;  /* 0x000000000000794d */ /* 0x000fea0003800000 */
.L_x_2:
        /* <DEDUP_REMOVED lines=12> */
.L_x_6:


//--------------------- .text._Z11row2col_f32PKfPfii --------------------------
	.section	.text._Z11row2col_f32PKfPfii,"ax",@progbits
	.align	128
        .global         _Z11row2col_f32PKfPfii
        .type           _Z11row2col_f32PKfPfii,@function
        .size           _Z11row2col_f32PKfPfii,(.L_x_7 - _Z11row2col_f32PKfPfii)
        .other          _Z11row2col_f32PKfPfii,@"STO_CUDA_ENTRY STV_DEFAULT"
_Z11row2col_f32PKfPfii:
.text._Z11row2col_f32PKfPfii:
        /* <DEDUP_REMOVED lines=12> */
[----:B-1----:R0:W2:Y:S01]  /*00c0*/  LDG.E.CONSTANT R9, desc[UR4][R4.64] ;  /* 0x0000000404097981 */ /* 0x0020a2000c1e9900 */
        /* <DEDUP_REMOVED lines=28> */
[----:B--2---:R-:W-:Y:S01]  /*0290*/  STG.E desc[UR4][R2.64], R9 ;  /* 0x0000000902007986 */ /* 0x004fe2000c101904 */
[----:B------:R-:W-:Y:S05]  /*02a0*/  EXIT ;  /* 0x000000000000794d */ /* 0x000fea0003800000 */
.L_x_3:
        /* <DEDUP_REMOVED lines=13> */
.L_x_7:


//--------------------- .nv.shared.reserved.0     --------------------------
	.section	.nv.shared.reserved.0,"aw",@nobits
	.weak		__nv_reservedSMEM_offset_0_alias
	.size		__nv_reservedSMEM_offset_0_alias, 0, 64
	.other		__nv_reservedSMEM_offset_0_alias,@"STO_CUDA_RESERVED_SHARED STV_DEFAULT"
__nv_reservedSMEM_offset_0_alias:
	.zero		0
	.zero		64


//--------------------- .nv.constant0._Z12col2row_bf16PK13__nv_bfloat16PS_ii --------------------------
	.section	.nv.constant0._Z12col2row_bf16PK13__nv_bfloat16PS_ii,"a",@progbits
	.sectionflags	@""
	.align	4
.nv.constant0._Z12col2row_bf16PK13__nv_bfloat16PS_ii:
	.zero		920


//--------------------- .nv.constant0._Z12row2col_bf16PK13__nv_bfloat16PS_ii --------------------------
	.section	.nv.constant0._Z12row2col_bf16PK13__nv_bfloat16PS_ii,"a",@progbits
	.sectionflags	@""
	.align	4
.nv.constant0._Z12row2col_bf16PK13__nv_bfloat16PS_ii:
	.zero		920


//--------------------- .nv.constant0._Z11col2row_f32PKfPfii --------------------------
	.section	.nv.constant0._Z11col2row_f32PKfPfii,"a",@progbits
	.sectionflags	@""
	.align	4
.nv.constant0._Z11col2row_f32PKfPfii:
	.zero		920


//--------------------- .nv.constant0._Z11row2col_f32PKfPfii --------------------------
	.section	.nv.constant0._Z11row2col_f32PKfPfii,"a",@progbits
	.sectionflags	@""
	.align	4
.nv.constant0._Z11row2col_f32PKfPfii:
	.zero		920


//--------------------- SYMBOLS --------------------------

	.type		.nv.reservedSmem.offset0,@object
	.size		.nv.reservedSmem.offset0,0x4
